//
// Generated by NVIDIA NVVM Compiler
//
// Compiler Build ID: CL-36424714
// Cuda compilation tools, release 13.0, V13.0.88
// Based on NVVM 20.0.0
//

.version 9.0
.target sm_100
.address_size 64

	// .globl	_Z8MatMultiPKfS0_Pf

.visible .entry _Z8MatMultiPKfS0_Pf(
	.param .u64 .ptr .align 1 _Z8MatMultiPKfS0_Pf_param_0,
	.param .u64 .ptr .align 1 _Z8MatMultiPKfS0_Pf_param_1,
	.param .u64 .ptr .align 1 _Z8MatMultiPKfS0_Pf_param_2
)
{
	.reg .pred 	%p<3>;
	.reg .b32 	%r<26>;
	.reg .b32 	%f<28>;
	.reg .b64 	%rd<15>;

	ld.param.u64 	%rd4, [_Z8MatMultiPKfS0_Pf_param_0];
	ld.param.u64 	%rd5, [_Z8MatMultiPKfS0_Pf_param_1];
	ld.param.u64 	%rd6, [_Z8MatMultiPKfS0_Pf_param_2];
	mov.u32 	%r10, %ctaid.y;
	mov.u32 	%r11, %ntid.y;
	mov.u32 	%r12, %tid.y;
	mad.lo.s32 	%r13, %r10, %r11, %r12;
	mov.u32 	%r14, %nctaid.x;
	mov.u32 	%r15, %ntid.x;
	mov.u32 	%r16, %ctaid.x;
	mov.u32 	%r17, %tid.x;
	mad.lo.s32 	%r18, %r13, %r14, %r16;
	mad.lo.s32 	%r1, %r18, %r15, %r17;
	setp.gt.s32 	%p1, %r1, 16777215;
	@%p1 bra 	$L__BB0_3;
	cvta.to.global.u64 	%rd7, %rd6;
	shr.s32 	%r20, %r1, 31;
	shr.u32 	%r21, %r20, 20;
	add.s32 	%r22, %r1, %r21;
	and.b32  	%r24, %r22, -4096;
	sub.s32 	%r23, %r1, %r24;
	mul.wide.s32 	%rd8, %r1, 4;
	add.s64 	%rd1, %rd7, %rd8;
	mov.b32 	%r25, 0;
	st.global.u32 	[%rd1], %r25;
	cvta.to.global.u64 	%rd9, %rd4;
	add.s64 	%rd2, %rd9, 16;
	cvta.to.global.u64 	%rd10, %rd5;
	add.s64 	%rd3, %rd10, 65536;
	mov.f32 	%f27, 0f00000000;
$L__BB0_2:
	mul.wide.s32 	%rd11, %r24, 4;
	add.s64 	%rd12, %rd2, %rd11;
	mul.wide.s32 	%rd13, %r23, 4;
	add.s64 	%rd14, %rd3, %rd13;
	ld.global.f32 	%f4, [%rd12+-16];
	ld.global.f32 	%f5, [%rd14+-65536];
	fma.rn.f32 	%f6, %f4, %f5, %f27;
	st.global.f32 	[%rd1], %f6;
	ld.global.f32 	%f7, [%rd12+-12];
	ld.global.f32 	%f8, [%rd14+-49152];
	fma.rn.f32 	%f9, %f7, %f8, %f6;
	st.global.f32 	[%rd1], %f9;
	ld.global.f32 	%f10, [%rd12+-8];
	ld.global.f32 	%f11, [%rd14+-32768];
	fma.rn.f32 	%f12, %f10, %f11, %f9;
	st.global.f32 	[%rd1], %f12;
	ld.global.f32 	%f13, [%rd12+-4];
	ld.global.f32 	%f14, [%rd14+-16384];
	fma.rn.f32 	%f15, %f13, %f14, %f12;
	st.global.f32 	[%rd1], %f15;
	ld.global.f32 	%f16, [%rd12];
	ld.global.f32 	%f17, [%rd14];
	fma.rn.f32 	%f18, %f16, %f17, %f15;
	st.global.f32 	[%rd1], %f18;
	ld.global.f32 	%f19, [%rd12+4];
	ld.global.f32 	%f20, [%rd14+16384];
	fma.rn.f32 	%f21, %f19, %f20, %f18;
	st.global.f32 	[%rd1], %f21;
	ld.global.f32 	%f22, [%rd12+8];
	ld.global.f32 	%f23, [%rd14+32768];
	fma.rn.f32 	%f24, %f22, %f23, %f21;
	st.global.f32 	[%rd1], %f24;
	ld.global.f32 	%f25, [%rd12+12];
	ld.global.f32 	%f26, [%rd14+49152];
	fma.rn.f32 	%f27, %f25, %f26, %f24;
	st.global.f32 	[%rd1], %f27;
	add.s32 	%r25, %r25, 8;
	add.s32 	%r24, %r24, 8;
	add.s32 	%r23, %r23, 32768;
	setp.ne.s32 	%p2, %r25, 4096;
	@%p2 bra 	$L__BB0_2;
$L__BB0_3:
	ret;

}


// ===== COMPILED SASS (sm_100) =====

	.target	sm_100

	.elftype	@"ET_EXEC"


//--------------------- .note.nv.tkinfo           --------------------------
	.section	.note.nv.tkinfo,"",@"SHT_NOTE"
	.sectionflags	@"SHF_NOTE_NV_TKINFO"
	.tkinfo
        /*0018*/ 	.word	0x00000002
        /*0030*/ 	.string	""
        /*0030*/ 	.string	"ptxas"
        /*0030*/ 	.string	"Cuda compilation tools, release 13.0, V13.0.88"
        /*0030*/ 	.string	"Build cuda_13.0.r13.0/compiler.36424714_0"
        /*0030*/ 	.string	"-arch sm_100 -m 64 "



//--------------------- .note.nv.cuinfo           --------------------------
	.section	.note.nv.cuinfo,"",@"SHT_NOTE"
	.sectionflags	@"SHF_NOTE_NV_CUINFO"
        /*0018*/ 	.short	0x0002
        /*001a*/ 	.short	0x0064
        /*001c*/ 	.short	0x0082
	.zero		2


//--------------------- .nv.info                  --------------------------
	.section	.nv.info,"",@"SHT_CUDA_INFO"
	.align	4


	//----- nvinfo : EIATTR_REGCOUNT
	.align		4
        /*0000*/ 	.byte	0x04, 0x2f
        /*0002*/ 	.short	(.L_1 - .L_0)
	.align		4
.L_0:
        /*0004*/ 	.word	index@(_Z8MatMultiPKfS0_Pf)
        /*0008*/ 	.word	0x0000001c


	//----- nvinfo : EIATTR_FRAME_SIZE
	.align		4
.L_1:
        /*000c*/ 	.byte	0x04, 0x11
        /*000e*/ 	.short	(.L_3 - .L_2)
	.align		4
.L_2:
        /*0010*/ 	.word	index@(_Z8MatMultiPKfS0_Pf)
        /*0014*/ 	.word	0x00000000


	//----- nvinfo : EIATTR_MIN_STACK_SIZE
	.align		4
.L_3:
        /*0018*/ 	.byte	0x04, 0x12
        /*001a*/ 	.short	(.L_5 - .L_4)
	.align		4
.L_4:
        /*001c*/ 	.word	index@(_Z8MatMultiPKfS0_Pf)
        /*0020*/ 	.word	0x00000000
.L_5:


//--------------------- .nv.compat                --------------------------
	.section	.nv.compat,"",@"SHT_CUDA_COMPAT_INFO"
	.align	4
        /*0000*/ 	.byte	0x02, 0x09, 0x00, 0x00, 0x02, 0x02, 0x01, 0x00, 0x02, 0x05, 0x05, 0x00, 0x03, 0x07, 0x01, 0x01
        /*0010*/ 	.byte	0x02, 0x03, 0x00, 0x00, 0x02, 0x06, 0x01, 0x00, 0x04, 0x0b, 0x08, 0x00, 0x09, 0x00, 0x00, 0x00
        /*0020*/ 	.byte	0x00, 0x00, 0x00, 0x00


//--------------------- .nv.info._Z8MatMultiPKfS0_Pf --------------------------
	.section	.nv.info._Z8MatMultiPKfS0_Pf,"",@"SHT_CUDA_INFO"
	.sectionflags	@""
	.align	4


	//----- nvinfo : EIATTR_CUDA_API_VERSION
	.align		4
        /*0000*/ 	.byte	0x04, 0x37
        /*0002*/ 	.short	(.L_7 - .L_6)
.L_6:
        /*0004*/ 	.word	0x00000082


	//----- nvinfo : EIATTR_KPARAM_INFO
	.align		4
.L_7:
        /*0008*/ 	.byte	0x04, 0x17
        /*000a*/ 	.short	(.L_9 - .L_8)
.L_8:
        /*000c*/ 	.word	0x00000000
        /*0010*/ 	.short	0x0002
        /*0012*/ 	.short	0x0010
        /*0014*/ 	.byte	0x00, 0xf5, 0x21, 0x00


	//----- nvinfo : EIATTR_KPARAM_INFO
	.align		4
.L_9:
        /*0018*/ 	.byte	0x04, 0x17
        /*001a*/ 	.short	(.L_11 - .L_10)
.L_10:
        /*001c*/ 	.word	0x00000000
        /*0020*/ 	.short	0x0001
        /*0022*/ 	.short	0x0008
        /*0024*/ 	.byte	0x00, 0xf5, 0x21, 0x00


	//----- nvinfo : EIATTR_KPARAM_INFO
	.align		4
.L_11:
        /*0028*/ 	.byte	0x04, 0x17
        /*002a*/ 	.short	(.L_13 - .L_12)
.L_12:
        /*002c*/ 	.word	0x00000000
        /*0030*/ 	.short	0x0000
        /*0032*/ 	.short	0x0000
        /*0034*/ 	.byte	0x00, 0xf5, 0x21, 0x00


	//----- nvinfo : EIATTR_SPARSE_MMA_MASK
	.align		4
.L_13:
        /*0038*/ 	.byte	0x03, 0x50
        /*003a*/ 	.short	0x0000


	//----- nvinfo : EIATTR_MAXREG_COUNT
	.align		4
        /*003c*/ 	.byte	0x03, 0x1b
        /*003e*/ 	.short	0x00ff


	//----- nvinfo : EIATTR_MERCURY_ISA_VERSION
	.align		4
        /*0040*/ 	.byte	0x03, 0x5f
        /*0042*/ 	.short	0x0101


	//----- nvinfo : EIATTR_VRC_CTA_INIT_COUNT
	.align		4
        /*0044*/ 	.byte	0x02, 0x4a
	.zero		1
	.zero		1


	//----- nvinfo : EIATTR_EXIT_INSTR_OFFSETS
	.align		4
        /*0048*/ 	.byte	0x04, 0x1c
        /*004a*/ 	.short	(.L_15 - .L_14)


	//   ....[0]....
.L_14:
        /*004c*/ 	.word	0x000000c0


	//   ....[1]....
        /*0050*/ 	.word	0x00000b30


	//----- nvinfo : EIATTR_CBANK_PARAM_SIZE
	.align		4
.L_15:
        /*0054*/ 	.byte	0x03, 0x19
        /*0056*/ 	.short	0x0018


	//----- nvinfo : EIATTR_PARAM_CBANK
	.align		4
        /*0058*/ 	.byte	0x04, 0x0a
        /*005a*/ 	.short	(.L_17 - .L_16)
	.align		4
.L_16:
        /*005c*/ 	.word	index@(.nv.constant0._Z8MatMultiPKfS0_Pf)
        /*0060*/ 	.short	0x0380
        /*0062*/ 	.short	0x0018


	//----- nvinfo : EIATTR_SW_WAR
	.align		4
.L_17:
        /*0064*/ 	.byte	0x04, 0x36
        /*0066*/ 	.short	(.L_19 - .L_18)
.L_18:
        /*0068*/ 	.word	0x00000008
.L_19:


//--------------------- .nv.callgraph             --------------------------
	.section	.nv.callgraph,"",@"SHT_CUDA_CALLGRAPH"
	.align	4
	.sectionentsize	8
	.align		4
        /*0000*/ 	.word	0x00000000
	.align		4
        /*0004*/ 	.word	0xffffffff
	.align		4
        /*0008*/ 	.word	0x00000000
	.align		4
        /*000c*/ 	.word	0xfffffffe
	.align		4
        /*0010*/ 	.word	0x00000000
	.align		4
        /*0014*/ 	.word	0xfffffffd
	.align		4
        /*0018*/ 	.word	0x00000000
	.align		4
        /*001c*/ 	.word	0xfffffffc


//--------------------- .text._Z8MatMultiPKfS0_Pf --------------------------
	.section	.text._Z8MatMultiPKfS0_Pf,"ax",@progbits
	.align	128
        .global         _Z8MatMultiPKfS0_Pf
        .type           _Z8MatMultiPKfS0_Pf,@function
        .size           _Z8MatMultiPKfS0_Pf,(.L_x_2 - _Z8MatMultiPKfS0_Pf)
        .other          _Z8MatMultiPKfS0_Pf,@"STO_CUDA_ENTRY STV_DEFAULT"
_Z8MatMultiPKfS0_Pf:
.text._Z8MatMultiPKfS0_Pf:
[----:B------:R-:W-:Y:S01]  /*0000*/  LDC R1, c[0x0][0x37c] ;  /* 0x0000df00ff017b82 */ /* 0x000fe20000000800 */
[----:B------:R-:W0:Y:S07]  /*0010*/  S2R R3, SR_TID.Y ;  /* 0x0000000000037919 */ /* 0x000e2e0000002200 */
[----:B------:R-:W0:Y:S01]  /*0020*/  S2UR UR4, SR_CTAID.Y ;  /* 0x00000000000479c3 */ /* 0x000e220000002600 */
[----:B------:R-:W1:Y:S01]  /*0030*/  S2R R5, SR_CTAID.X ;  /* 0x0000000000057919 */ /* 0x000e620000002500 */
[----:B------:R-:W2:Y:S06]  /*0040*/  S2R R7, SR_TID.X ;  /* 0x0000000000077919 */ /* 0x000eac0000002100 */
[----:B------:R-:W0:Y:S01]  /*0050*/  LDC R0, c[0x0][0x364] ;  /* 0x0000d900ff007b82 */ /* 0x000e220000000800 */
[----:B------:R-:W1:Y:S01]  /*0060*/  LDCU UR5, c[0x0][0x370] ;  /* 0x00006e00ff0577ac */ /* 0x000e620008000800 */
[----:B------:R-:W2:Y:S01]  /*0070*/  LDCU UR6, c[0x0][0x360] ;  /* 0x00006c00ff0677ac */ /* 0x000ea20008000800 */
[----:B0-----:R-:W-:-:S04]  /*0080*/  IMAD R0, R0, UR4, R3 ;  /* 0x0000000400007c24 */ /* 0x001fc8000f8e0203 */
[----:B-1----:R-:W-:-:S04]  /*0090*/  IMAD R0, R0, UR5, R5 ;  /* 0x0000000500007c24 */ /* 0x002fc8000f8e0205 */
[----:B--2---:R-:W-:-:S05]  /*00a0*/  IMAD R0, R0, UR6, R7 ;  /* 0x0000000600007c24 */ /* 0x004fca000f8e0207 */
[----:B------:R-:W-:-:S13]  /*00b0*/  ISETP.GT.AND P0, PT, R0, 0xffffff, PT ;  /* 0x00ffffff0000780c */ /* 0x000fda0003f04270 */
[----:B------:R-:W-:Y:S05]  /*00c0*/  @P0 EXIT ;  /* 0x000000000000094d */ /* 0x000fea0003800000 */
[----:B------:R-:W0:Y:S01]  /*00d0*/  LDC.64 R2, c[0x0][0x390] ;  /* 0x0000e400ff027b82 */ /* 0x000e220000000a00 */
[----:B------:R-:W1:Y:S01]  /*00e0*/  LDCU.64 UR8, c[0x0][0x358] ;  /* 0x00006b00ff0877ac */ /* 0x000e620008000a00 */
[----:B------:R-:W-:Y:S01]  /*00f0*/  SHF.R.S32.HI R5, RZ, 0x1f, R0 ;  /* 0x0000001fff057819 */ /* 0x000fe20000011400 */
[----:B------:R-:W-:Y:S01]  /*0100*/  HFMA2 R17, -RZ, RZ, 0, 0 ;  /* 0x00000000ff117431 */ /* 0x000fe200000001ff */
[----:B------:R-:W2:Y:S02]  /*0110*/  LDCU.128 UR4, c[0x0][0x380] ;  /* 0x00007000ff0477ac */ /* 0x000ea40008000c00 */
[----:B------:R-:W-:-:S04]  /*0120*/  LEA.HI R5, R5, R0, RZ, 0xc ;  /* 0x0000000005057211 */ /* 0x000fc800078f60ff */
[----:B------:R-:W-:-:S04]  /*0130*/  LOP3.LUT R9, R5, 0xfffff000, RZ, 0xc0, !PT ;  /* 0xfffff00005097812 */ /* 0x000fc800078ec0ff */
[C---:B------:R-:W-:Y:S01]  /*0140*/  IADD3 R11, PT, PT, R0.reuse, -R9, RZ ;  /* 0x80000009000b7210 */ /* 0x040fe20007ffe0ff */
[----:B--2---:R-:W-:Y:S01]  /*0150*/  UIADD3 UR4, UP0, UPT, UR4, 0x10, URZ ;  /* 0x0000001004047890 */ /* 0x004fe2000ff1e0ff */
[----:B0-----:R-:W-:Y:S01]  /*0160*/  IMAD.WIDE R2, R0, 0x4, R2 ;  /* 0x0000000400027825 */ /* 0x001fe200078e0202 */
[----:B------:R-:W-:Y:S02]  /*0170*/  UIADD3 UR6, UP1, UPT, UR6, 0x10000, URZ ;  /* 0x0001000006067890 */ /* 0x000fe4000ff3e0ff */
[----:B------:R-:W-:Y:S02]  /*0180*/  UIADD3.X UR5, UPT, UPT, URZ, UR5, URZ, UP0, !UPT ;  /* 0x00000005ff057290 */ /* 0x000fe400087fe4ff */
[----:B-1----:R0:W-:Y:S01]  /*0190*/  STG.E desc[UR8][R2.64], RZ ;  /* 0x000000ff02007986 */ /* 0x0021e2000c101908 */
[----:B------:R-:W-:Y:S01]  /*01a0*/  UIADD3.X UR7, UPT, UPT, URZ, UR7, URZ, UP1, !UPT ;  /* 0x00000007ff077290 */ /* 0x000fe20008ffe4ff */
[----:B------:R-:W-:Y:S02]  /*01b0*/  MOV R6, UR6 ;  /* 0x0000000600067c02 */ /* 0x000fe40008000f00 */
[----:B------:R-:W-:-:S02]  /*01c0*/  MOV R5, UR5 ;  /* 0x0000000500057c02 */ /* 0x000fc40008000f00 */
[----:B------:R-:W-:Y:S01]  /*01d0*/  MOV R4, UR4 ;  /* 0x0000000400047c02 */ /* 0x000fe20008000f00 */
[----:B------:R-:W-:Y:S01]  /*01e0*/  UMOV UR4, URZ ;  /* 0x000000ff00047c82 */ /* 0x000fe20008000000 */
[----:B------:R-:W-:-:S07]  /*01f0*/  MOV R7, UR7 ;  /* 0x0000000700077c02 */ /* 0x000fce0008000f00 */
.L_x_0:
[----:B------:R-:W-:-:S04]  /*0200*/  IMAD.WIDE R14, R9, 0x4, R4 ;  /* 0x00000004090e7825 */ /* 0x000fc800078e0204 */
[----:B------:R-:W-:Y:S01]  /*0210*/  IMAD.WIDE R12, R11, 0x4, R6 ;  /* 0x000000040b0c7825 */ /* 0x000fe200078e0206 */
[----:B--2---:R-:W2:Y:S04]  /*0220*/  LDG.E R0, desc[UR8][R14.64+-0x10] ;  /* 0xfffff0080e007981 */ /* 0x004ea8000c1e1900 */
[----:B------:R-:W2:Y:S02]  /*0230*/  LDG.E R8, desc[UR8][R12.64+-0x10000] ;  /* 0xff0000080c087981 */ /* 0x000ea4000c1e1900 */
[----:B--2---:R-:W-:-:S05]  /*0240*/  FFMA R17, R0, R8, R17 ;  /* 0x0000000800117223 */ /* 0x004fca0000000011 */
[----:B------:R1:W-:Y:S04]  /*0250*/  STG.E desc[UR8][R2.64], R17 ;  /* 0x0000001102007986 */ /* 0x0003e8000c101908 */
[----:B------:R-:W2:Y:S04]  /*0260*/  LDG.E R0, desc[UR8][R14.64+-0xc] ;  /* 0xfffff4080e007981 */ /* 0x000ea8000c1e1900 */
[----:B------:R-:W2:Y:S02]  /*0270*/  LDG.E R8, desc[UR8][R12.64+-0xc000] ;  /* 0xff4000080c087981 */ /* 0x000ea4000c1e1900 */
[----:B--2---:R-:W-:-:S05]  /*0280*/  FFMA R19, R0, R8, R17 ;  /* 0x0000000800137223 */ /* 0x004fca0000000011 */
[----:B------:R2:W-:Y:S04]  /*0290*/  STG.E desc[UR8][R2.64], R19 ;  /* 0x0000001302007986 */ /* 0x0005e8000c101908 */
[----:B------:R-:W3:Y:S04]  /*02a0*/  LDG.E R0, desc[UR8][R14.64+-0x8] ;  /* 0xfffff8080e007981 */ /* 0x000ee8000c1e1900 */
[----:B------:R-:W3:Y:S02]  /*02b0*/  LDG.E R8, desc[UR8][R12.64+-0x8000] ;  /* 0xff8000080c087981 */ /* 0x000ee4000c1e1900 */
[----:B---3--:R-:W-:-:S05]  /*02c0*/  FFMA R21, R0, R8, R19 ;  /* 0x0000000800157223 */ /* 0x008fca0000000013 */
[----:B------:R3:W-:Y:S04]  /*02d0*/  STG.E desc[UR8][R2.64], R21 ;  /* 0x0000001502007986 */ /* 0x0007e8000c101908 */
[----:B------:R-:W1:Y:S04]  /*02e0*/  LDG.E R0, desc[UR8][R14.64+-0x4] ;  /* 0xfffffc080e007981 */ /* 0x000e68000c1e1900 */
[----:B------:R-:W1:Y:S02]  /*02f0*/  LDG.E R8, desc[UR8][R12.64+-0x4000] ;  /* 0xffc000080c087981 */ /* 0x000e64000c1e1900 */
[----:B-1----:R-:W-:-:S05]  /*0300*/  FFMA R17, R0, R8, R21 ;  /* 0x0000000800117223 */ /* 0x002fca0000000015 */
        /* <DEDUP_REMOVED lines=9> */
[----:B------:R-:W4:Y:S04]  /*03a0*/  LDG.E R0, desc[UR8][R14.64+0x8] ;  /* 0x000008080e007981 */ /* 0x000f28000c1e1900 */
[----:B------:R-:W4:Y:S02]  /*03b0*/  LDG.E R8, desc[UR8][R12.64+0x8000] ;  /* 0x008000080c087981 */ /* 0x000f24000c1e1900 */
[----:B----4-:R-:W-:-:S05]  /*03c0*/  FFMA R23, R0, R8, R21 ;  /* 0x0000000800177223 */ /* 0x010fca0000000015 */
[----:B------:R-:W-:Y:S04]  /*03d0*/  STG.E desc[UR8][R2.64], R23 ;  /* 0x0000001702007986 */ /* 0x000fe8000c101908 */
[----:B------:R-:W4:Y:S04]  /*03e0*/  LDG.E R0, desc[UR8][R14.64+0xc] ;  /* 0x00000c080e007981 */ /* 0x000f28000c1e1900 */
[----:B------:R-:W4:Y:S01]  /*03f0*/  LDG.E R8, desc[UR8][R12.64+0xc000] ;  /* 0x00c000080c087981 */ /* 0x000f22000c1e1900 */
[----:B-1----:R-:W-:Y:S02]  /*0400*/  IADD3 R17, PT, PT, R9, 0x8, RZ ;  /* 0x0000000809117810 */ /* 0x002fe40007ffe0ff */
[----:B--2---:R-:W-:-:S03]  /*0410*/  IADD3 R19, PT, PT, R11, 0x8000, RZ ;  /* 0x000080000b137810 */ /* 0x004fc60007ffe0ff */
[----:B------:R-:W-:-:S04]  /*0420*/  IMAD.WIDE R16, R17, 0x4, R4 ;  /* 0x0000000411107825 */ /* 0x000fc800078e0204 */
[----:B------:R-:W-:-:S04]  /*0430*/  IMAD.WIDE R18, R19, 0x4, R6 ;  /* 0x0000000413127825 */ /* 0x000fc800078e0206 */
[----:B----4-:R-:W-:-:S05]  /*0440*/  FFMA R25, R0, R8, R23 ;  /* 0x0000000800197223 */ /* 0x010fca0000000017 */
[----:B------:R-:W-:Y:S04]  /*0450*/  STG.E desc[UR8][R2.64], R25 ;  /* 0x0000001902007986 */ /* 0x000fe8000c101908 */
[----:B------:R-:W3:Y:S04]  /*0460*/  LDG.E R0, desc[UR8][R16.64+-0x10] ;  /* 0xfffff00810007981 */ /* 0x000ee8000c1e1900 */
[----:B------:R-:W3:Y:S02]  /*0470*/  LDG.E R8, desc[UR8][R18.64+-0x10000] ;  /* 0xff00000812087981 */ /* 0x000ee4000c1e1900 */
[----:B---3--:R-:W-:-:S05]  /*0480*/  FFMA R21, R0, R8, R25 ;  /* 0x0000000800157223 */ /* 0x008fca0000000019 */
        /* <DEDUP_REMOVED lines=25> */
[----:B------:R-:W2:Y:S04]  /*0620*/  LDG.E R0, desc[UR8][R16.64+0xc] ;  /* 0x00000c0810007981 */ /* 0x000ea8000c1e1900 */
[----:B------:R-:W2:Y:S01]  /*0630*/  LDG.E R8, desc[UR8][R18.64+0xc000] ;  /* 0x00c0000812087981 */ /* 0x000ea2000c1e1900 */
[----:B-1----:R-:W-:Y:S02]  /*0640*/  IADD3 R21, PT, PT, R9, 0x10, RZ ;  /* 0x0000001009157810 */ /* 0x002fe40007ffe0ff */
[----:B------:R-:W-:-:S03]  /*0650*/  IADD3 R23, PT, PT, R11, 0x10000, RZ ;  /* 0x000100000b177810 */ /* 0x000fc60007ffe0ff */
[----:B------:R-:W-:-:S04]  /*0660*/  IMAD.WIDE R20, R21, 0x4, R4 ;  /* 0x0000000415147825 */ /* 0x000fc800078e0204 */
[----:B------:R-:W-:-:S04]  /*0670*/  IMAD.WIDE R22, R23, 0x4, R6 ;  /* 0x0000000417167825 */ /* 0x000fc800078e0206 */
[----:B--2---:R-:W-:-:S05]  /*0680*/  FFMA R13, R0, R8, R25 ;  /* 0x00000008000d7223 */ /* 0x004fca0000000019 */
[----:B------:R1:W-:Y:S04]  /*0690*/  STG.E desc[UR8][R2.64], R13 ;  /* 0x0000000d02007986 */ /* 0x0003e8000c101908 */
[----:B------:R-:W3:Y:S04]  /*06a0*/  LDG.E R0, desc[UR8][R20.64+-0x10] ;  /* 0xfffff00814007981 */ /* 0x000ee8000c1e1900 */
[----:B------:R-:W3:Y:S02]  /*06b0*/  LDG.E R8, desc[UR8][R22.64+-0x10000] ;  /* 0xff00000816087981 */ /* 0x000ee4000c1e1900 */
[----:B---3--:R-:W-:-:S05]  /*06c0*/  FFMA R15, R0, R8, R13 ;  /* 0x00000008000f7223 */ /* 0x008fca000000000d */
        /* <DEDUP_REMOVED lines=21> */
[----:B------:R-:W4:Y:S04]  /*0820*/  LDG.E R0, desc[UR8][R20.64+0x8] ;  /* 0x0000080814007981 */ /* 0x000f28000c1e1900 */
[----:B------:R-:W4:Y:S02]  /*0830*/  LDG.E R8, desc[UR8][R22.64+0x8000] ;  /* 0x0080000816087981 */ /* 0x000f24000c1e1900 */
[----:B----4-:R-:W-:-:S05]  /*0840*/  FFMA R19, R0, R8, R13 ;  /* 0x0000000800137223 */ /* 0x010fca000000000d */
[----:B------:R4:W-:Y:S04]  /*0850*/  STG.E desc[UR8][R2.64], R19 ;  /* 0x0000001302007986 */ /* 0x0009e8000c101908 */
[----:B------:R-:W5:Y:S04]  /*0860*/  LDG.E R0, desc[UR8][R20.64+0xc] ;  /* 0x00000c0814007981 */ /* 0x000f68000c1e1900 */
[----:B------:R-:W5:Y:S01]  /*0870*/  LDG.E R8, desc[UR8][R22.64+0xc000] ;  /* 0x00c0000816087981 */ /* 0x000f62000c1e1900 */
[----:B--2---:R-:W-:Y:S02]  /*0880*/  IADD3 R15, PT, PT, R9, 0x18, RZ ;  /* 0x00000018090f7810 */ /* 0x004fe40007ffe0ff */
[----:B---3--:R-:W-:-:S03]  /*0890*/  IADD3 R17, PT, PT, R11, 0x18000, RZ ;  /* 0x000180000b117810 */ /* 0x008fc60007ffe0ff */
[----:B------:R-:W-:-:S04]  /*08a0*/  IMAD.WIDE R14, R15, 0x4, R4 ;  /* 0x000000040f0e7825 */ /* 0x000fc800078e0204 */
[----:B-1----:R-:W-:-:S04]  /*08b0*/  IMAD.WIDE R12, R17, 0x4, R6 ;  /* 0x00000004110c7825 */ /* 0x002fc800078e0206 */
[----:B-----5:R-:W-:-:S05]  /*08c0*/  FFMA R25, R0, R8, R19 ;  /* 0x0000000800197223 */ /* 0x020fca0000000013 */
[----:B------:R-:W-:Y:S04]  /*08d0*/  STG.E desc[UR8][R2.64], R25 ;  /* 0x0000001902007986 */ /* 0x000fe8000c101908 */
[----:B------:R-:W2:Y:S04]  /*08e0*/  LDG.E R0, desc[UR8][R14.64+-0x10] ;  /* 0xfffff0080e007981 */ /* 0x000ea8000c1e1900 */
[----:B------:R-:W2:Y:S02]  /*08f0*/  LDG.E R17, desc[UR8][R12.64+-0x10000] ;  /* 0xff0000080c117981 */ /* 0x000ea4000c1e1900 */
[----:B--2---:R-:W-:-:S05]  /*0900*/  FFMA R17, R0, R17, R25 ;  /* 0x0000001100117223 */ /* 0x004fca0000000019 */
[----:B------:R1:W-:Y:S04]  /*0910*/  STG.E desc[UR8][R2.64], R17 ;  /* 0x0000001102007986 */ /* 0x0003e8000c101908 */
[----:B------:R-:W4:Y:S04]  /*0920*/  LDG.E R0, desc[UR8][R14.64+-0xc] ;  /* 0xfffff4080e007981 */ /* 0x000f28000c1e1900 */
[----:B------:R-:W4:Y:S02]  /*0930*/  LDG.E R8, desc[UR8][R12.64+-0xc000] ;  /* 0xff4000080c087981 */ /* 0x000f24000c1e1900 */
[----:B----4-:R-:W-:-:S05]  /*0940*/  FFMA R19, R0, R8, R17 ;  /* 0x0000000800137223 */ /* 0x010fca0000000011 */
        /* <DEDUP_REMOVED lines=21> */
[----:B------:R-:W3:Y:S04]  /*0aa0*/  LDG.E R0, desc[UR8][R14.64+0xc] ;  /* 0x00000c080e007981 */ /* 0x000ee8000c1e1900 */
[----:B-1----:R-:W3:Y:S01]  /*0ab0*/  LDG.E R17, desc[UR8][R12.64+0xc000] ;  /* 0x00c000080c117981 */ /* 0x002ee2000c1e1900 */
[----:B------:R-:W-:Y:S01]  /*0ac0*/  UIADD3 UR4, UPT, UPT, UR4, 0x20, URZ ;  /* 0x0000002004047890 */ /* 0x000fe2000fffe0ff */
[----:B------:R-:W-:-:S02]  /*0ad0*/  IADD3 R9, PT, PT, R9, 0x20, RZ ;  /* 0x0000002009097810 */ /* 0x000fc40007ffe0ff */
[----:B------:R-:W-:Y:S01]  /*0ae0*/  IADD3 R11, PT, PT, R11, 0x20000, RZ ;  /* 0x000200000b0b7810 */ /* 0x000fe20007ffe0ff */
[----:B------:R-:W-:Y:S01]  /*0af0*/  UISETP.NE.AND UP0, UPT, UR4, 0x1000, UPT ;  /* 0x000010000400788c */ /* 0x000fe2000bf05270 */
[----:B---3--:R-:W-:-:S05]  /*0b00*/  FFMA R17, R0, R17, R23 ;  /* 0x0000001100117223 */ /* 0x008fca0000000017 */
[----:B------:R2:W-:Y:S03]  /*0b10*/  STG.E desc[UR8][R2.64], R17 ;  /* 0x0000001102007986 */ /* 0x0005e6000c101908 */
[----:B------:R-:W-:Y:S05]  /*0b20*/  BRA.U UP0, `(.L_x_0) ;  /* 0xfffffff500b47547 */ /* 0x000fea000b83ffff */
[----:B------:R-:W-:Y:S05]  /*0b30*/  EXIT ;  /* 0x000000000000794d */ /* 0x000fea0003800000 */
.L_x_1:
[----:B------:R-:W-:-:S00]  /*0b40*/  BRA `(.L_x_1) ;  /* 0xfffffffc00fc7947 */ /* 0x000fc0000383ffff */
[----:B------:R-:W-:-:S00]  /*0b50*/  NOP ;  /* 0x0000000000007918 */ /* 0x000fc00000000000 */
        /* <DEDUP_REMOVED lines=10> */
.L_x_2:


//--------------------- .nv.shared.reserved.0     --------------------------
	.section	.nv.shared.reserved.0,"aw",@nobits
	.weak		__nv_reservedSMEM_offset_0_alias
	.size		__nv_reservedSMEM_offset_0_alias, 0, 64
	.other		__nv_reservedSMEM_offset_0_alias,@"STO_CUDA_RESERVED_SHARED STV_DEFAULT"
__nv_reservedSMEM_offset_0_alias:
	.zero		0
	.zero		64


//--------------------- .nv.constant0._Z8MatMultiPKfS0_Pf --------------------------
	.section	.nv.constant0._Z8MatMultiPKfS0_Pf,"a",@progbits
	.sectionflags	@""
	.align	4
.nv.constant0._Z8MatMultiPKfS0_Pf:
	.zero		920


//--------------------- SYMBOLS --------------------------

	.type		.nv.reservedSmem.offset0,@object
	.size		.nv.reservedSmem.offset0,0x4
